//
// Generated by NVIDIA NVVM Compiler
//
// Compiler Build ID: CL-36424714
// Cuda compilation tools, release 13.0, V13.0.88
// Based on NVVM 20.0.0
//

.version 9.0
.target sm_100
.address_size 64

	// .globl	_Z14transport_tileIfEvPT_S1_ii
// _ZZ14transport_tileIfEvPT_S1_iiE4tile has been demoted

.visible .entry _Z14transport_tileIfEvPT_S1_ii(
	.param .u64 .ptr .align 1 _Z14transport_tileIfEvPT_S1_ii_param_0,
	.param .u64 .ptr .align 1 _Z14transport_tileIfEvPT_S1_ii_param_1,
	.param .u32 _Z14transport_tileIfEvPT_S1_ii_param_2,
	.param .u32 _Z14transport_tileIfEvPT_S1_ii_param_3
)
{
	.reg .pred 	%p<61>;
	.reg .b32 	%r<153>;
	.reg .b32 	%f<15>;
	.reg .b64 	%rd<33>;
	// demoted variable
	.shared .align 4 .b8 _ZZ14transport_tileIfEvPT_S1_iiE4tile[4224];
	ld.param.u64 	%rd3, [_Z14transport_tileIfEvPT_S1_ii_param_0];
	ld.param.u64 	%rd4, [_Z14transport_tileIfEvPT_S1_ii_param_1];
	ld.param.u32 	%r83, [_Z14transport_tileIfEvPT_S1_ii_param_2];
	ld.param.u32 	%r84, [_Z14transport_tileIfEvPT_S1_ii_param_3];
	cvta.to.global.u64 	%rd1, %rd3;
	cvta.to.global.u64 	%rd2, %rd4;
	mov.u32 	%r85, %ctaid.y;
	shl.b32 	%r1, %r85, 5;
	mov.u32 	%r86, %ctaid.x;
	shl.b32 	%r2, %r86, 5;
	mov.u32 	%r141, %tid.y;
	setp.gt.u32 	%p1, %r141, 31;
	@%p1 bra 	$L__BB0_23;
	mov.u32 	%r4, %tid.x;
	mov.u32 	%r5, %ntid.x;
	mov.u32 	%r6, %ntid.y;
	add.s32 	%r7, %r4, %r5;
	max.u32 	%r87, %r7, 32;
	setp.lt.u32 	%p2, %r7, 32;
	selp.u32 	%r88, 1, 0, %p2;
	add.s32 	%r89, %r7, %r88;
	sub.s32 	%r90, %r87, %r89;
	div.u32 	%r91, %r90, %r5;
	add.s32 	%r8, %r91, %r88;
	and.b32  	%r9, %r8, 3;
	add.s32 	%r10, %r4, %r2;
	add.s32 	%r11, %r10, %r5;
	add.s32 	%r12, %r7, %r5;
	add.s32 	%r13, %r11, %r5;
	add.s32 	%r14, %r12, %r5;
	mov.u32 	%r138, %r141;
$L__BB0_2:
	setp.gt.u32 	%p3, %r4, 31;
	add.s32 	%r16, %r138, %r1;
	@%p3 bra 	$L__BB0_22;
	setp.eq.s32 	%p4, %r9, 3;
	mul.lo.s32 	%r17, %r16, %r84;
	mov.u32 	%r92, _ZZ14transport_tileIfEvPT_S1_iiE4tile;
	mad.lo.s32 	%r18, %r138, 132, %r92;
	mov.u32 	%r139, %r4;
	@%p4 bra 	$L__BB0_12;
	setp.ge.s32 	%p5, %r16, %r83;
	setp.ge.s32 	%p6, %r10, %r84;
	or.pred  	%p7, %p5, %p6;
	@%p7 bra 	$L__BB0_6;
	add.s32 	%r93, %r10, %r17;
	mul.wide.s32 	%rd5, %r93, 4;
	add.s64 	%rd6, %rd1, %rd5;
	ld.global.nc.f32 	%f1, [%rd6];
	shl.b32 	%r94, %r4, 2;
	add.s32 	%r95, %r18, %r94;
	st.shared.f32 	[%r95], %f1;
$L__BB0_6:
	setp.eq.s32 	%p8, %r9, 0;
	mov.u32 	%r139, %r7;
	@%p8 bra 	$L__BB0_12;
	setp.ge.s32 	%p9, %r16, %r83;
	setp.ge.s32 	%p10, %r11, %r84;
	or.pred  	%p11, %p9, %p10;
	@%p11 bra 	$L__BB0_9;
	add.s32 	%r96, %r11, %r17;
	mul.wide.s32 	%rd7, %r96, 4;
	add.s64 	%rd8, %rd1, %rd7;
	ld.global.nc.f32 	%f2, [%rd8];
	shl.b32 	%r97, %r7, 2;
	add.s32 	%r98, %r18, %r97;
	st.shared.f32 	[%r98], %f2;
$L__BB0_9:
	setp.eq.s32 	%p12, %r9, 1;
	mov.u32 	%r139, %r12;
	@%p12 bra 	$L__BB0_12;
	setp.ge.s32 	%p13, %r16, %r83;
	setp.ge.s32 	%p14, %r13, %r84;
	or.pred  	%p15, %p13, %p14;
	mov.u32 	%r139, %r14;
	@%p15 bra 	$L__BB0_12;
	add.s32 	%r99, %r13, %r17;
	mul.wide.s32 	%rd9, %r99, 4;
	add.s64 	%rd10, %rd1, %rd9;
	ld.global.nc.f32 	%f3, [%rd10];
	shl.b32 	%r100, %r12, 2;
	add.s32 	%r101, %r18, %r100;
	st.shared.f32 	[%r101], %f3;
	mov.u32 	%r139, %r14;
$L__BB0_12:
	setp.lt.u32 	%p16, %r8, 3;
	@%p16 bra 	$L__BB0_22;
$L__BB0_13:
	setp.ge.s32 	%p17, %r16, %r83;
	add.s32 	%r21, %r139, %r2;
	setp.ge.s32 	%p18, %r21, %r84;
	or.pred  	%p19, %p17, %p18;
	@%p19 bra 	$L__BB0_15;
	add.s32 	%r102, %r21, %r17;
	mul.wide.s32 	%rd11, %r102, 4;
	add.s64 	%rd12, %rd1, %rd11;
	ld.global.nc.f32 	%f4, [%rd12];
	shl.b32 	%r103, %r139, 2;
	add.s32 	%r104, %r18, %r103;
	st.shared.f32 	[%r104], %f4;
$L__BB0_15:
	add.s32 	%r22, %r139, %r5;
	add.s32 	%r23, %r21, %r5;
	setp.ge.s32 	%p21, %r23, %r84;
	or.pred  	%p22, %p17, %p21;
	@%p22 bra 	$L__BB0_17;
	add.s32 	%r105, %r23, %r17;
	mul.wide.s32 	%rd13, %r105, 4;
	add.s64 	%rd14, %rd1, %rd13;
	ld.global.nc.f32 	%f5, [%rd14];
	shl.b32 	%r106, %r22, 2;
	add.s32 	%r107, %r18, %r106;
	st.shared.f32 	[%r107], %f5;
$L__BB0_17:
	add.s32 	%r24, %r22, %r5;
	add.s32 	%r25, %r23, %r5;
	setp.ge.s32 	%p24, %r25, %r84;
	or.pred  	%p25, %p17, %p24;
	@%p25 bra 	$L__BB0_19;
	add.s32 	%r108, %r25, %r17;
	mul.wide.s32 	%rd15, %r108, 4;
	add.s64 	%rd16, %rd1, %rd15;
	ld.global.nc.f32 	%f6, [%rd16];
	shl.b32 	%r109, %r24, 2;
	add.s32 	%r110, %r18, %r109;
	st.shared.f32 	[%r110], %f6;
$L__BB0_19:
	add.s32 	%r26, %r24, %r5;
	add.s32 	%r27, %r25, %r5;
	setp.ge.s32 	%p27, %r27, %r84;
	or.pred  	%p28, %p17, %p27;
	@%p28 bra 	$L__BB0_21;
	add.s32 	%r111, %r27, %r17;
	mul.wide.s32 	%rd17, %r111, 4;
	add.s64 	%rd18, %rd1, %rd17;
	ld.global.nc.f32 	%f7, [%rd18];
	shl.b32 	%r112, %r26, 2;
	add.s32 	%r113, %r18, %r112;
	st.shared.f32 	[%r113], %f7;
$L__BB0_21:
	add.s32 	%r139, %r26, %r5;
	setp.lt.u32 	%p29, %r139, 32;
	@%p29 bra 	$L__BB0_13;
$L__BB0_22:
	add.s32 	%r138, %r138, %r6;
	setp.lt.u32 	%p30, %r138, 32;
	@%p30 bra 	$L__BB0_2;
$L__BB0_23:
	setp.gt.u32 	%p31, %r141, 31;
	bar.sync 	0;
	@%p31 bra 	$L__BB0_47;
	mov.u32 	%r30, %tid.x;
	mov.u32 	%r31, %ntid.x;
	mov.u32 	%r32, %ntid.y;
	add.s32 	%r33, %r30, %r31;
	max.u32 	%r114, %r33, 32;
	setp.lt.u32 	%p32, %r33, 32;
	selp.u32 	%r115, 1, 0, %p32;
	add.s32 	%r116, %r33, %r115;
	sub.s32 	%r117, %r114, %r116;
	div.u32 	%r118, %r117, %r31;
	add.s32 	%r34, %r118, %r115;
	and.b32  	%r35, %r34, 3;
	add.s32 	%r36, %r30, %r1;
	add.s32 	%r37, %r36, %r31;
	add.s32 	%r38, %r33, %r31;
	add.s32 	%r39, %r37, %r31;
	add.s32 	%r40, %r38, %r31;
	shl.b32 	%r119, %r31, 1;
	add.s32 	%r41, %r1, %r119;
	mad.lo.s32 	%r42, %r31, 3, %r1;
$L__BB0_25:
	setp.gt.u32 	%p33, %r30, 31;
	add.s32 	%r44, %r141, %r2;
	@%p33 bra 	$L__BB0_46;
	setp.eq.s32 	%p34, %r35, 3;
	mul.lo.s32 	%r45, %r44, %r83;
	mov.u32 	%r142, %r30;
	@%p34 bra 	$L__BB0_35;
	shl.b32 	%r120, %r141, 2;
	mov.u32 	%r121, _ZZ14transport_tileIfEvPT_S1_iiE4tile;
	add.s32 	%r46, %r121, %r120;
	setp.ge.s32 	%p35, %r44, %r84;
	setp.ge.s32 	%p36, %r36, %r83;
	or.pred  	%p37, %p35, %p36;
	@%p37 bra 	$L__BB0_29;
	mad.lo.s32 	%r123, %r30, 132, %r46;
	ld.shared.f32 	%f8, [%r123];
	add.s32 	%r124, %r36, %r45;
	mul.wide.s32 	%rd19, %r124, 4;
	add.s64 	%rd20, %rd2, %rd19;
	st.global.f32 	[%rd20], %f8;
$L__BB0_29:
	setp.eq.s32 	%p38, %r35, 0;
	mov.u32 	%r142, %r33;
	@%p38 bra 	$L__BB0_35;
	setp.ge.s32 	%p39, %r44, %r84;
	setp.ge.s32 	%p40, %r37, %r83;
	or.pred  	%p41, %p39, %p40;
	@%p41 bra 	$L__BB0_32;
	mad.lo.s32 	%r125, %r33, 132, %r46;
	ld.shared.f32 	%f9, [%r125];
	add.s32 	%r126, %r37, %r45;
	mul.wide.s32 	%rd21, %r126, 4;
	add.s64 	%rd22, %rd2, %rd21;
	st.global.f32 	[%rd22], %f9;
$L__BB0_32:
	setp.eq.s32 	%p42, %r35, 1;
	mov.u32 	%r142, %r38;
	@%p42 bra 	$L__BB0_35;
	setp.ge.s32 	%p43, %r44, %r84;
	setp.ge.s32 	%p44, %r39, %r83;
	or.pred  	%p45, %p43, %p44;
	mov.u32 	%r142, %r40;
	@%p45 bra 	$L__BB0_35;
	mad.lo.s32 	%r127, %r38, 132, %r46;
	ld.shared.f32 	%f10, [%r127];
	add.s32 	%r128, %r39, %r45;
	mul.wide.s32 	%rd23, %r128, 4;
	add.s64 	%rd24, %rd2, %rd23;
	st.global.f32 	[%rd24], %f10;
	mov.u32 	%r142, %r40;
$L__BB0_35:
	setp.lt.u32 	%p46, %r34, 3;
	@%p46 bra 	$L__BB0_46;
	shl.b32 	%r130, %r141, 2;
	mad.lo.s32 	%r48, %r142, 132, %r130;
	mad.lo.s32 	%r49, %r31, 264, %r48;
	mad.lo.s32 	%r50, %r31, 396, %r48;
	add.s32 	%r131, %r31, %r142;
	mad.lo.s32 	%r51, %r131, 132, %r130;
	add.s32 	%r150, %r131, %r1;
	add.s32 	%r149, %r150, %r45;
	add.s32 	%r148, %r41, %r142;
	add.s32 	%r147, %r148, %r45;
	add.s32 	%r146, %r42, %r142;
	add.s32 	%r145, %r146, %r45;
	add.s32 	%r143, %r1, %r142;
	add.s32 	%r144, %r143, %r45;
	mov.u32 	%r151, _ZZ14transport_tileIfEvPT_S1_iiE4tile;
$L__BB0_37:
	setp.ge.s32 	%p47, %r44, %r84;
	setp.ge.s32 	%p48, %r143, %r83;
	or.pred  	%p49, %p47, %p48;
	@%p49 bra 	$L__BB0_39;
	add.s32 	%r132, %r151, %r48;
	ld.shared.f32 	%f11, [%r132];
	mul.wide.s32 	%rd25, %r144, 4;
	add.s64 	%rd26, %rd2, %rd25;
	st.global.f32 	[%rd26], %f11;
$L__BB0_39:
	setp.ge.s32 	%p51, %r150, %r83;
	or.pred  	%p52, %p47, %p51;
	@%p52 bra 	$L__BB0_41;
	add.s32 	%r133, %r151, %r51;
	ld.shared.f32 	%f12, [%r133];
	mul.wide.s32 	%rd27, %r149, 4;
	add.s64 	%rd28, %rd2, %rd27;
	st.global.f32 	[%rd28], %f12;
$L__BB0_41:
	add.s32 	%r70, %r142, %r31;
	setp.ge.s32 	%p54, %r148, %r83;
	or.pred  	%p55, %p47, %p54;
	@%p55 bra 	$L__BB0_43;
	add.s32 	%r134, %r151, %r49;
	ld.shared.f32 	%f13, [%r134];
	mul.wide.s32 	%rd29, %r147, 4;
	add.s64 	%rd30, %rd2, %rd29;
	st.global.f32 	[%rd30], %f13;
$L__BB0_43:
	add.s32 	%r71, %r70, %r31;
	setp.ge.s32 	%p57, %r146, %r83;
	or.pred  	%p58, %p47, %p57;
	@%p58 bra 	$L__BB0_45;
	add.s32 	%r135, %r151, %r50;
	ld.shared.f32 	%f14, [%r135];
	mul.wide.s32 	%rd31, %r145, 4;
	add.s64 	%rd32, %rd2, %rd31;
	st.global.f32 	[%rd32], %f14;
$L__BB0_45:
	add.s32 	%r136, %r71, %r31;
	add.s32 	%r142, %r136, %r31;
	mad.lo.s32 	%r151, %r31, 528, %r151;
	shl.b32 	%r137, %r31, 2;
	add.s32 	%r150, %r150, %r137;
	add.s32 	%r149, %r149, %r137;
	add.s32 	%r148, %r148, %r137;
	add.s32 	%r147, %r147, %r137;
	add.s32 	%r146, %r146, %r137;
	add.s32 	%r145, %r145, %r137;
	add.s32 	%r144, %r144, %r137;
	add.s32 	%r143, %r143, %r137;
	setp.lt.u32 	%p59, %r142, 32;
	@%p59 bra 	$L__BB0_37;
$L__BB0_46:
	add.s32 	%r141, %r141, %r32;
	setp.lt.u32 	%p60, %r141, 32;
	@%p60 bra 	$L__BB0_25;
$L__BB0_47:
	ret;

}


// ===== COMPILED SASS (sm_100) =====

	.target	sm_100

	.elftype	@"ET_EXEC"


//--------------------- .note.nv.tkinfo           --------------------------
	.section	.note.nv.tkinfo,"",@"SHT_NOTE"
	.sectionflags	@"SHF_NOTE_NV_TKINFO"
	.tkinfo
        /*0018*/ 	.word	0x00000002
        /*0030*/ 	.string	""
        /*0030*/ 	.string	"ptxas"
        /*0030*/ 	.string	"Cuda compilation tools, release 13.0, V13.0.88"
        /*0030*/ 	.string	"Build cuda_13.0.r13.0/compiler.36424714_0"
        /*0030*/ 	.string	"-arch sm_100 -m 64 "



//--------------------- .note.nv.cuinfo           --------------------------
	.section	.note.nv.cuinfo,"",@"SHT_NOTE"
	.sectionflags	@"SHF_NOTE_NV_CUINFO"
        /*0018*/ 	.short	0x0002
        /*001a*/ 	.short	0x0064
        /*001c*/ 	.short	0x0082
	.zero		2


//--------------------- .nv.info                  --------------------------
	.section	.nv.info,"",@"SHT_CUDA_INFO"
	.align	4


	//----- nvinfo : EIATTR_REGCOUNT
	.align		4
        /*0000*/ 	.byte	0x04, 0x2f
        /*0002*/ 	.short	(.L_1 - .L_0)
	.align		4
.L_0:
        /*0004*/ 	.word	index@(_Z14transport_tileIfEvPT_S1_ii)
        /*0008*/ 	.word	0x00000020


	//----- nvinfo : EIATTR_FRAME_SIZE
	.align		4
.L_1:
        /*000c*/ 	.byte	0x04, 0x11
        /*000e*/ 	.short	(.L_3 - .L_2)
	.align		4
.L_2:
        /*0010*/ 	.word	index@(_Z14transport_tileIfEvPT_S1_ii)
        /*0014*/ 	.word	0x00000000


	//----- nvinfo : EIATTR_MIN_STACK_SIZE
	.align		4
.L_3:
        /*0018*/ 	.byte	0x04, 0x12
        /*001a*/ 	.short	(.L_5 - .L_4)
	.align		4
.L_4:
        /*001c*/ 	.word	index@(_Z14transport_tileIfEvPT_S1_ii)
        /*0020*/ 	.word	0x00000000
.L_5:


//--------------------- .nv.compat                --------------------------
	.section	.nv.compat,"",@"SHT_CUDA_COMPAT_INFO"
	.align	4
        /*0000*/ 	.byte	0x02, 0x09, 0x00, 0x00, 0x02, 0x02, 0x01, 0x00, 0x02, 0x05, 0x05, 0x00, 0x03, 0x07, 0x01, 0x01
        /*0010*/ 	.byte	0x02, 0x03, 0x00, 0x00, 0x02, 0x06, 0x01, 0x00, 0x04, 0x0b, 0x08, 0x00, 0x09, 0x00, 0x00, 0x00
        /*0020*/ 	.byte	0x00, 0x00, 0x00, 0x00


//--------------------- .nv.info._Z14transport_tileIfEvPT_S1_ii --------------------------
	.section	.nv.info._Z14transport_tileIfEvPT_S1_ii,"",@"SHT_CUDA_INFO"
	.sectionflags	@""
	.align	4


	//----- nvinfo : EIATTR_CUDA_API_VERSION
	.align		4
        /*0000*/ 	.byte	0x04, 0x37
        /*0002*/ 	.short	(.L_7 - .L_6)
.L_6:
        /*0004*/ 	.word	0x00000082


	//----- nvinfo : EIATTR_KPARAM_INFO
	.align		4
.L_7:
        /*0008*/ 	.byte	0x04, 0x17
        /*000a*/ 	.short	(.L_9 - .L_8)
.L_8:
        /*000c*/ 	.word	0x00000000
        /*0010*/ 	.short	0x0003
        /*0012*/ 	.short	0x0014
        /*0014*/ 	.byte	0x00, 0xf0, 0x11, 0x00


	//----- nvinfo : EIATTR_KPARAM_INFO
	.align		4
.L_9:
        /*0018*/ 	.byte	0x04, 0x17
        /*001a*/ 	.short	(.L_11 - .L_10)
.L_10:
        /*001c*/ 	.word	0x00000000
        /*0020*/ 	.short	0x0002
        /*0022*/ 	.short	0x0010
        /*0024*/ 	.byte	0x00, 0xf0, 0x11, 0x00


	//----- nvinfo : EIATTR_KPARAM_INFO
	.align		4
.L_11:
        /*0028*/ 	.byte	0x04, 0x17
        /*002a*/ 	.short	(.L_13 - .L_12)
.L_12:
        /*002c*/ 	.word	0x00000000
        /*0030*/ 	.short	0x0001
        /*0032*/ 	.short	0x0008
        /*0034*/ 	.byte	0x00, 0xf5, 0x21, 0x00


	//----- nvinfo : EIATTR_KPARAM_INFO
	.align		4
.L_13:
        /*0038*/ 	.byte	0x04, 0x17
        /*003a*/ 	.short	(.L_15 - .L_14)
.L_14:
        /*003c*/ 	.word	0x00000000
        /*0040*/ 	.short	0x0000
        /*0042*/ 	.short	0x0000
        /*0044*/ 	.byte	0x00, 0xf5, 0x21, 0x00


	//----- nvinfo : EIATTR_SPARSE_MMA_MASK
	.align		4
.L_15:
        /*0048*/ 	.byte	0x03, 0x50
        /*004a*/ 	.short	0x0000


	//----- nvinfo : EIATTR_MAXREG_COUNT
	.align		4
        /*004c*/ 	.byte	0x03, 0x1b
        /*004e*/ 	.short	0x00ff


	//----- nvinfo : EIATTR_NUM_BARRIERS
	.align		4
        /*0050*/ 	.byte	0x02, 0x4c
        /*0052*/ 	.byte	0x01
	.zero		1


	//----- nvinfo : EIATTR_MERCURY_ISA_VERSION
	.align		4
        /*0054*/ 	.byte	0x03, 0x5f
        /*0056*/ 	.short	0x0101


	//----- nvinfo : EIATTR_VRC_CTA_INIT_COUNT
	.align		4
        /*0058*/ 	.byte	0x02, 0x4a
	.zero		1
	.zero		1


	//----- nvinfo : EIATTR_EXIT_INSTR_OFFSETS
	.align		4
        /*005c*/ 	.byte	0x04, 0x1c
        /*005e*/ 	.short	(.L_17 - .L_16)


	//   ....[0]....
.L_16:
        /*0060*/ 	.word	0x00000920


	//   ....[1]....
        /*0064*/ 	.word	0x00001220


	//----- nvinfo : EIATTR_CRS_STACK_SIZE
	.align		4
.L_17:
        /*0068*/ 	.byte	0x04, 0x1e
        /*006a*/ 	.short	(.L_19 - .L_18)
.L_18:
        /*006c*/ 	.word	0x00000000


	//----- nvinfo : EIATTR_CBANK_PARAM_SIZE
	.align		4
.L_19:
        /*0070*/ 	.byte	0x03, 0x19
        /*0072*/ 	.short	0x0018


	//----- nvinfo : EIATTR_PARAM_CBANK
	.align		4
        /*0074*/ 	.byte	0x04, 0x0a
        /*0076*/ 	.short	(.L_21 - .L_20)
	.align		4
.L_20:
        /*0078*/ 	.word	index@(.nv.constant0._Z14transport_tileIfEvPT_S1_ii)
        /*007c*/ 	.short	0x0380
        /*007e*/ 	.short	0x0018


	//----- nvinfo : EIATTR_SW_WAR
	.align		4
.L_21:
        /*0080*/ 	.byte	0x04, 0x36
        /*0082*/ 	.short	(.L_23 - .L_22)
.L_22:
        /*0084*/ 	.word	0x00000008
.L_23:


//--------------------- .nv.callgraph             --------------------------
	.section	.nv.callgraph,"",@"SHT_CUDA_CALLGRAPH"
	.align	4
	.sectionentsize	8
	.align		4
        /*0000*/ 	.word	0x00000000
	.align		4
        /*0004*/ 	.word	0xffffffff
	.align		4
        /*0008*/ 	.word	0x00000000
	.align		4
        /*000c*/ 	.word	0xfffffffe
	.align		4
        /*0010*/ 	.word	0x00000000
	.align		4
        /*0014*/ 	.word	0xfffffffd
	.align		4
        /*0018*/ 	.word	0x00000000
	.align		4
        /*001c*/ 	.word	0xfffffffc


//--------------------- .text._Z14transport_tileIfEvPT_S1_ii --------------------------
	.section	.text._Z14transport_tileIfEvPT_S1_ii,"ax",@progbits
	.align	128
        .global         _Z14transport_tileIfEvPT_S1_ii
        .type           _Z14transport_tileIfEvPT_S1_ii,@function
        .size           _Z14transport_tileIfEvPT_S1_ii,(.L_x_19 - _Z14transport_tileIfEvPT_S1_ii)
        .other          _Z14transport_tileIfEvPT_S1_ii,@"STO_CUDA_ENTRY STV_DEFAULT"
_Z14transport_tileIfEvPT_S1_ii:
.text._Z14transport_tileIfEvPT_S1_ii:
[----:B------:R-:W-:Y:S01]  /*0000*/  LDC R1, c[0x0][0x37c] ;  /* 0x0000df00ff017b82 */ /* 0x000fe20000000800 */
[----:B------:R-:W0:Y:S01]  /*0010*/  S2R R0, SR_TID.Y ;  /* 0x0000000000007919 */ /* 0x000e220000002200 */
[----:B------:R-:W1:Y:S01]  /*0020*/  LDCU.64 UR6, c[0x0][0x358] ;  /* 0x00006b00ff0677ac */ /* 0x000e620008000a00 */
[----:B------:R-:W-:Y:S01]  /*0030*/  BSSY.RECONVERGENT B2, `(.L_x_0) ;  /* 0x000008c000027945 */ /* 0x000fe20003800200 */
[----:B------:R-:W2:Y:S01]  /*0040*/  S2R R2, SR_CTAID.Y ;  /* 0x0000000000027919 */ /* 0x000ea20000002600 */
[----:B------:R-:W3:Y:S01]  /*0050*/  S2R R3, SR_CTAID.X ;  /* 0x0000000000037919 */ /* 0x000ee20000002500 */
[----:B0-----:R-:W-:Y:S01]  /*0060*/  ISETP.GT.U32.AND P0, PT, R0, 0x1f, PT ;  /* 0x0000001f0000780c */ /* 0x001fe20003f04070 */
[----:B--2---:R-:W-:-:S12]  /*0070*/  IMAD.SHL.U32 R2, R2, 0x20, RZ ;  /* 0x0000002002027824 */ /* 0x004fd800078e00ff */
[----:B-1-3--:R-:W-:Y:S05]  /*0080*/  @P0 BRA `(.L_x_1) ;  /* 0x0000000800180947 */ /* 0x00afea0003800000 */
[----:B------:R-:W0:Y:S01]  /*0090*/  LDC R4, c[0x0][0x360] ;  /* 0x0000d800ff047b82 */ /* 0x000e220000000800 */
[----:B------:R-:W1:Y:S01]  /*00a0*/  S2R R5, SR_TID.X ;  /* 0x0000000000057919 */ /* 0x000e620000002100 */
[----:B------:R-:W-:Y:S01]  /*00b0*/  IMAD.MOV.U32 R19, RZ, RZ, R0 ;  /* 0x000000ffff137224 */ /* 0x000fe200078e0000 */
[----:B0-----:R-:W0:Y:S01]  /*00c0*/  I2F.U32.RP R10, R4 ;  /* 0x00000004000a7306 */ /* 0x001e220000209000 */
[----:B------:R-:W-:Y:S01]  /*00d0*/  ISETP.NE.U32.AND P2, PT, R4, RZ, PT ;  /* 0x000000ff0400720c */ /* 0x000fe20003f45070 */
[----:B-1----:R-:W-:-:S05]  /*00e0*/  IMAD.IADD R7, R5, 0x1, R4 ;  /* 0x0000000105077824 */ /* 0x002fca00078e0204 */
[C---:B------:R-:W-:Y:S01]  /*00f0*/  ISETP.GE.U32.AND P0, PT, R7.reuse, 0x20, PT ;  /* 0x000000200700780c */ /* 0x040fe20003f06070 */
[----:B0-----:R-:W0:Y:S01]  /*0100*/  MUFU.RCP R10, R10 ;  /* 0x0000000a000a7308 */ /* 0x001e220000001000 */
[----:B------:R-:W-:Y:S02]  /*0110*/  VIMNMX.U32 R6, PT, PT, R7, 0x20, !PT ;  /* 0x0000002007067848 */ /* 0x000fe40007fe0000 */
[----:B------:R-:W-:Y:S01]  /*0120*/  SEL R11, RZ, 0x1, P0 ;  /* 0x00000001ff0b7807 */ /* 0x000fe20000000000 */
[----:B0-----:R-:W-:-:S04]  /*0130*/  VIADD R8, R10, 0xffffffe ;  /* 0x0ffffffe0a087836 */ /* 0x001fc80000000000 */
[----:B------:R0:W1:Y:S02]  /*0140*/  F2I.FTZ.U32.TRUNC.NTZ R9, R8 ;  /* 0x0000000800097305 */ /* 0x000064000021f000 */
[----:B0-----:R-:W-:Y:S01]  /*0150*/  IMAD.MOV.U32 R8, RZ, RZ, RZ ;  /* 0x000000ffff087224 */ /* 0x001fe200078e00ff */
[----:B-1----:R-:W-:-:S05]  /*0160*/  IADD3 R13, PT, PT, RZ, -R9, RZ ;  /* 0x80000009ff0d7210 */ /* 0x002fca0007ffe0ff */
[----:B------:R-:W-:-:S04]  /*0170*/  IMAD R13, R13, R4, RZ ;  /* 0x000000040d0d7224 */ /* 0x000fc800078e02ff */
[----:B------:R-:W-:Y:S01]  /*0180*/  IMAD.HI.U32 R10, R9, R13, R8 ;  /* 0x0000000d090a7227 */ /* 0x000fe200078e0008 */
[----:B------:R-:W-:-:S03]  /*0190*/  IADD3 R9, PT, PT, R6, -R7, -R11 ;  /* 0x8000000706097210 */ /* 0x000fc60007ffe80b */
[----:B------:R-:W-:Y:S02]  /*01a0*/  IMAD R8, R3, 0x20, R5 ;  /* 0x0000002003087824 */ /* 0x000fe400078e0205 */
[----:B------:R-:W-:-:S04]  /*01b0*/  IMAD.HI.U32 R12, R10, R9, RZ ;  /* 0x000000090a0c7227 */ /* 0x000fc800078e00ff */
[----:B------:R-:W-:Y:S01]  /*01c0*/  IMAD.IADD R10, R8, 0x1, R4 ;  /* 0x00000001080a7824 */ /* 0x000fe200078e0204 */
[----:B------:R-:W-:-:S04]  /*01d0*/  IADD3 R6, PT, PT, -R12, RZ, RZ ;  /* 0x000000ff0c067210 */ /* 0x000fc80007ffe1ff */
[----:B------:R-:W-:Y:S01]  /*01e0*/  IADD3 R18, PT, PT, R10, R4, RZ ;  /* 0x000000040a127210 */ /* 0x000fe20007ffe0ff */
[----:B------:R-:W-:Y:S02]  /*01f0*/  IMAD R9, R4, R6, R9 ;  /* 0x0000000604097224 */ /* 0x000fe400078e0209 */
[----:B------:R-:W0:Y:S03]  /*0200*/  LDC R6, c[0x0][0x364] ;  /* 0x0000d900ff067b82 */ /* 0x000e260000000800 */
[----:B------:R-:W-:-:S13]  /*0210*/  ISETP.GE.U32.AND P0, PT, R9, R4, PT ;  /* 0x000000040900720c */ /* 0x000fda0003f06070 */
[----:B------:R-:W-:Y:S02]  /*0220*/  @P0 IMAD.IADD R9, R9, 0x1, -R4 ;  /* 0x0000000109090824 */ /* 0x000fe400078e0a04 */
[----:B------:R-:W-:-:S03]  /*0230*/  @P0 VIADD R12, R12, 0x1 ;  /* 0x000000010c0c0836 */ /* 0x000fc60000000000 */
[-C--:B------:R-:W-:Y:S02]  /*0240*/  ISETP.GE.U32.AND P1, PT, R9, R4.reuse, PT ;  /* 0x000000040900720c */ /* 0x080fe40003f26070 */
[----:B------:R-:W-:-:S05]  /*0250*/  IADD3 R9, PT, PT, R7, R4, RZ ;  /* 0x0000000407097210 */ /* 0x000fca0007ffe0ff */
[----:B------:R-:W-:-:S06]  /*0260*/  IMAD.IADD R20, R9, 0x1, R4 ;  /* 0x0000000109147824 */ /* 0x000fcc00078e0204 */
[----:B------:R-:W-:Y:S02]  /*0270*/  @P1 IADD3 R12, PT, PT, R12, 0x1, RZ ;  /* 0x000000010c0c1810 */ /* 0x000fe40007ffe0ff */
[----:B------:R-:W-:-:S05]  /*0280*/  @!P2 LOP3.LUT R12, RZ, R4, RZ, 0x33, !PT ;  /* 0x00000004ff0ca212 */ /* 0x000fca00078e33ff */
[----:B------:R-:W-:-:S05]  /*0290*/  IMAD.IADD R11, R11, 0x1, R12 ;  /* 0x000000010b0b7824 */ /* 0x000fca00078e020c */
[----:B------:R-:W-:-:S07]  /*02a0*/  LOP3.LUT R21, R11, 0x3, RZ, 0xc0, !PT ;  /* 0x000000030b157812 */ /* 0x000fce00078ec0ff */
.L_x_11:
[----:B------:R-:W-:Y:S01]  /*02b0*/  ISETP.GT.U32.AND P0, PT, R5, 0x1f, PT ;  /* 0x0000001f0500780c */ /* 0x000fe20003f04070 */
[----:B------:R-:W-:-:S12]  /*02c0*/  BSSY.RECONVERGENT B1, `(.L_x_2) ;  /* 0x000005f000017945 */ /* 0x000fd80003800200 */
[----:B-1234-:R-:W-:Y:S05]  /*02d0*/  @P0 BRA `(.L_x_3) ;  /* 0x0000000400740947 */ /* 0x01efea0003800000 */
[----:B------:R-:W1:Y:S01]  /*02e0*/  S2R R13, SR_CgaCtaId ;  /* 0x00000000000d7919 */ /* 0x000e620000008800 */
[----:B------:R-:W-:Y:S01]  /*02f0*/  ISETP.NE.AND P0, PT, R21, 0x3, PT ;  /* 0x000000031500780c */ /* 0x000fe20003f05270 */
[----:B------:R-:W-:Y:S01]  /*0300*/  BSSY.RECONVERGENT B0, `(.L_x_4) ;  /* 0x000002f000007945 */ /* 0x000fe20003800200 */
[----:B------:R-:W-:Y:S01]  /*0310*/  MOV R12, 0x400 ;  /* 0x00000400000c7802 */ /* 0x000fe20000000f00 */
[----:B------:R-:W-:Y:S01]  /*0320*/  IMAD.IADD R23, R2, 0x1, R19 ;  /* 0x0000000102177824 */ /* 0x000fe200078e0213 */
[----:B------:R-:W-:Y:S02]  /*0330*/  MOV R25, R5 ;  /* 0x0000000500197202 */ /* 0x000fe40000000f00 */
[----:B-1----:R-:W-:-:S05]  /*0340*/  LEA R12, R13, R12, 0x18 ;  /* 0x0000000c0d0c7211 */ /* 0x002fca00078ec0ff */
[----:B------:R-:W-:Y:S02]  /*0350*/  IMAD R22, R19, 0x84, R12 ;  /* 0x0000008413167824 */ /* 0x000fe400078e020c */
[----:B------:R-:W-:Y:S05]  /*0360*/  @!P0 BRA `(.L_x_5) ;  /* 0x0000000000a08947 */ /* 0x000fea0003800000 */
[----:B------:R-:W1:Y:S01]  /*0370*/  LDC.64 R12, c[0x0][0x390] ;  /* 0x0000e400ff0c7b82 */ /* 0x000e620000000a00 */
[----:B------:R-:W-:Y:S01]  /*0380*/  BSSY.RECONVERGENT B3, `(.L_x_6) ;  /* 0x000000b000037945 */ /* 0x000fe20003800200 */
[----:B------:R-:W-:Y:S02]  /*0390*/  ISETP.NE.AND P1, PT, R21, RZ, PT ;  /* 0x000000ff1500720c */ /* 0x000fe40003f25270 */
[----:B-1----:R-:W-:-:S04]  /*03a0*/  ISETP.GE.AND P0, PT, R8, R13, PT ;  /* 0x0000000d0800720c */ /* 0x002fc80003f06270 */
[----:B------:R-:W-:-:S13]  /*03b0*/  ISETP.GE.OR P0, PT, R23, R12, P0 ;  /* 0x0000000c1700720c */ /* 0x000fda0000706670 */
[----:B------:R-:W-:Y:S05]  /*03c0*/  @P0 BRA `(.L_x_7) ;  /* 0x0000000000180947 */ /* 0x000fea0003800000 */
[----:B------:R-:W1:Y:S01]  /*03d0*/  LDC.64 R14, c[0x0][0x380] ;  /* 0x0000e000ff0e7b82 */ /* 0x000e620000000a00 */
[----:B------:R-:W-:-:S04]  /*03e0*/  IMAD R17, R23, R13, R8 ;  /* 0x0000000d17117224 */ /* 0x000fc800078e0208 */
[----:B-1----:R-:W-:-:S06]  /*03f0*/  IMAD.WIDE R14, R17, 0x4, R14 ;  /* 0x00000004110e7825 */ /* 0x002fcc00078e020e */
[----:B------:R-:W2:Y:S01]  /*0400*/  LDG.E.CONSTANT R14, desc[UR6][R14.64] ;  /* 0x000000060e0e7981 */ /* 0x000ea2000c1e9900 */
[----:B------:R-:W-:-:S05]  /*0410*/  IMAD R17, R5, 0x4, R22 ;  /* 0x0000000405117824 */ /* 0x000fca00078e0216 */
[----:B--2---:R1:W-:Y:S02]  /*0420*/  STS [R17], R14 ;  /* 0x0000000e11007388 */ /* 0x0043e40000000800 */
.L_x_7:
[----:B------:R-:W-:Y:S05]  /*0430*/  BSYNC.RECONVERGENT B3 ;  /* 0x0000000000037941 */ /* 0x000fea0003800200 */
.L_x_6:
[----:B------:R-:W-:Y:S01]  /*0440*/  IMAD.MOV.U32 R25, RZ, RZ, R7 ;  /* 0x000000ffff197224 */ /* 0x000fe200078e0007 */
[----:B------:R-:W-:Y:S06]  /*0450*/  @!P1 BRA `(.L_x_5) ;  /* 0x0000000000649947 */ /* 0x000fec0003800000 */
[----:B------:R-:W-:Y:S01]  /*0460*/  ISETP.GE.AND P0, PT, R10, R13, PT ;  /* 0x0000000d0a00720c */ /* 0x000fe20003f06270 */
[----:B------:R-:W-:Y:S01]  /*0470*/  BSSY.RECONVERGENT B3, `(.L_x_8) ;  /* 0x000000a000037945 */ /* 0x000fe20003800200 */
[----:B------:R-:W-:Y:S02]  /*0480*/  ISETP.NE.AND P1, PT, R21, 0x1, PT ;  /* 0x000000011500780c */ /* 0x000fe40003f25270 */
[----:B------:R-:W-:-:S13]  /*0490*/  ISETP.GE.OR P0, PT, R23, R12, P0 ;  /* 0x0000000c1700720c */ /* 0x000fda0000706670 */
[----:B------:R-:W-:Y:S05]  /*04a0*/  @P0 BRA `(.L_x_9) ;  /* 0x0000000000180947 */ /* 0x000fea0003800000 */
[----:B-1----:R-:W1:Y:S01]  /*04b0*/  LDC.64 R14, c[0x0][0x380] ;  /* 0x0000e000ff0e7b82 */ /* 0x002e620000000a00 */
[----:B------:R-:W-:-:S04]  /*04c0*/  IMAD R17, R23, R13, R10 ;  /* 0x0000000d17117224 */ /* 0x000fc800078e020a */
[----:B-1----:R-:W-:-:S06]  /*04d0*/  IMAD.WIDE R14, R17, 0x4, R14 ;  /* 0x00000004110e7825 */ /* 0x002fcc00078e020e */
[----:B------:R-:W2:Y:S01]  /*04e0*/  LDG.E.CONSTANT R14, desc[UR6][R14.64] ;  /* 0x000000060e0e7981 */ /* 0x000ea2000c1e9900 */
[----:B------:R-:W-:-:S05]  /*04f0*/  LEA R17, R7, R22, 0x2 ;  /* 0x0000001607117211 */ /* 0x000fca00078e10ff */
[----:B--2---:R2:W-:Y:S02]  /*0500*/  STS [R17], R14 ;  /* 0x0000000e11007388 */ /* 0x0045e40000000800 */
.L_x_9:
[----:B------:R-:W-:Y:S05]  /*0510*/  BSYNC.RECONVERGENT B3 ;  /* 0x0000000000037941 */ /* 0x000fea0003800200 */
.L_x_8:
[----:B------:R-:W-:Y:S01]  /*0520*/  IMAD.MOV.U32 R25, RZ, RZ, R9 ;  /* 0x000000ffff197224 */ /* 0x000fe200078e0009 */
[----:B------:R-:W-:Y:S06]  /*0530*/  @!P1 BRA `(.L_x_5) ;  /* 0x00000000002c9947 */ /* 0x000fec0003800000 */
[----:B------:R-:W-:Y:S01]  /*0540*/  ISETP.GE.AND P0, PT, R18, R13, PT ;  /* 0x0000000d1200720c */ /* 0x000fe20003f06270 */
[----:B------:R-:W-:-:S03]  /*0550*/  IMAD.MOV.U32 R25, RZ, RZ, R20 ;  /* 0x000000ffff197224 */ /* 0x000fc600078e0014 */
[----:B------:R-:W-:-:S13]  /*0560*/  ISETP.GE.OR P0, PT, R23, R12, P0 ;  /* 0x0000000c1700720c */ /* 0x000fda0000706670 */
[----:B------:R-:W-:Y:S05]  /*0570*/  @P0 BRA `(.L_x_5) ;  /* 0x00000000001c0947 */ /* 0x000fea0003800000 */
[----:B-12---:R-:W1:Y:S01]  /*0580*/  LDC.64 R14, c[0x0][0x380] ;  /* 0x0000e000ff0e7b82 */ /* 0x006e620000000a00 */
[----:B------:R-:W-:-:S04]  /*0590*/  IMAD R13, R23, R13, R18 ;  /* 0x0000000d170d7224 */ /* 0x000fc800078e0212 */
[----:B-1----:R-:W-:-:S06]  /*05a0*/  IMAD.WIDE R14, R13, 0x4, R14 ;  /* 0x000000040d0e7825 */ /* 0x002fcc00078e020e */
[----:B------:R-:W2:Y:S01]  /*05b0*/  LDG.E.CONSTANT R14, desc[UR6][R14.64] ;  /* 0x000000060e0e7981 */ /* 0x000ea2000c1e9900 */
[----:B------:R-:W-:Y:S01]  /*05c0*/  LEA R13, R9, R22, 0x2 ;  /* 0x00000016090d7211 */ /* 0x000fe200078e10ff */
[----:B------:R-:W-:-:S04]  /*05d0*/  IMAD.MOV.U32 R25, RZ, RZ, R20 ;  /* 0x000000ffff197224 */ /* 0x000fc800078e0014 */
[----:B--2---:R3:W-:Y:S03]  /*05e0*/  STS [R13], R14 ;  /* 0x0000000e0d007388 */ /* 0x0047e60000000800 */
.L_x_5:
[----:B------:R-:W-:Y:S05]  /*05f0*/  BSYNC.RECONVERGENT B0 ;  /* 0x0000000000007941 */ /* 0x000fea0003800200 */
.L_x_4:
[----:B------:R-:W-:-:S13]  /*0600*/  ISETP.GE.U32.AND P0, PT, R11, 0x3, PT ;  /* 0x000000030b00780c */ /* 0x000fda0003f06070 */
[----:B------:R-:W-:Y:S05]  /*0610*/  @!P0 BRA `(.L_x_3) ;  /* 0x0000000000a48947 */ /* 0x000fea0003800000 */
[----:B------:R-:W4:Y:S02]  /*0620*/  LDCU UR4, c[0x0][0x390] ;  /* 0x00007200ff0477ac */ /* 0x000f240008000800 */
[----:B----4-:R-:W-:-:S13]  /*0630*/  ISETP.GE.AND P0, PT, R23, UR4, PT ;  /* 0x0000000417007c0c */ /* 0x010fda000bf06270 */
.L_x_10:
[----:B----4-:R-:W4:Y:S01]  /*0640*/  LDCU UR4, c[0x0][0x394] ;  /* 0x00007280ff0477ac */ /* 0x010f220008000800 */
[----:B---3--:R-:W-:-:S05]  /*0650*/  IMAD R13, R3, 0x20, R25 ;  /* 0x00000020030d7824 */ /* 0x008fca00078e0219 */
[----:B------:R-:W-:-:S05]  /*0660*/  IADD3 R16, PT, PT, R13, R4, RZ ;  /* 0x000000040d107210 */ /* 0x000fca0007ffe0ff */
[----:B-12---:R-:W-:Y:S01]  /*0670*/  IMAD.IADD R17, R16, 0x1, R4 ;  /* 0x0000000110117824 */ /* 0x006fe200078e0204 */
[----:B----4-:R-:W-:-:S04]  /*0680*/  ISETP.GE.OR P1, PT, R13, UR4, P0 ;  /* 0x000000040d007c0c */ /* 0x010fc80008726670 */
[----:B------:R-:W-:Y:S02]  /*0690*/  ISETP.GE.OR P3, PT, R17, UR4, P0 ;  /* 0x0000000411007c0c */ /* 0x000fe40008766670 */
[----:B------:R-:W-:-:S07]  /*06a0*/  ISETP.GE.OR P2, PT, R16, UR4, P0 ;  /* 0x0000000410007c0c */ /* 0x000fce0008746670 */
[----:B------:R-:W1:Y:S01]  /*06b0*/  @!P1 LDC.64 R28, c[0x0][0x380] ;  /* 0x0000e000ff1c9b82 */ /* 0x000e620000000a00 */
[----:B------:R-:W-:Y:S02]  /*06c0*/  IMAD.IADD R26, R17, 0x1, R4 ;  /* 0x00000001111a7824 */ /* 0x000fe400078e0204 */
[----:B------:R-:W-:-:S05]  /*06d0*/  @!P1 IMAD R13, R23, UR4, R13 ;  /* 0x00000004170d9c24 */ /* 0x000fca000f8e020d */
[----:B------:R-:W2:Y:S01]  /*06e0*/  @!P3 LDC.64 R14, c[0x0][0x380] ;  /* 0x0000e000ff0ebb82 */ /* 0x000ea20000000a00 */
[----:B------:R-:W-:Y:S01]  /*06f0*/  ISETP.GE.OR P4, PT, R26, UR4, P0 ;  /* 0x000000041a007c0c */ /* 0x000fe20008786670 */
[C---:B------:R-:W-:Y:S02]  /*0700*/  @!P3 IMAD R17, R23.reuse, UR4, R17 ;  /* 0x000000041711bc24 */ /* 0x040fe4000f8e0211 */
[----:B------:R-:W-:Y:S02]  /*0710*/  @!P2 IMAD R27, R23, UR4, R16 ;  /* 0x00000004171bac24 */ /* 0x000fe4000f8e0210 */
[----:B-1----:R-:W-:Y:S02]  /*0720*/  @!P1 IMAD.WIDE R28, R13, 0x4, R28 ;  /* 0x000000040d1c9825 */ /* 0x002fe400078e021c */
[----:B------:R-:W1:Y:S03]  /*0730*/  @!P2 LDC.64 R12, c[0x0][0x380] ;  /* 0x0000e000ff0cab82 */ /* 0x000e660000000a00 */
[----:B------:R3:W4:Y:S01]  /*0740*/  @!P1 LDG.E.CONSTANT R24, desc[UR6][R28.64] ;  /* 0x000000061c189981 */ /* 0x000722000c1e9900 */
[----:B--2---:R-:W-:-:S04]  /*0750*/  @!P3 IMAD.WIDE R14, R17, 0x4, R14 ;  /* 0x00000004110eb825 */ /* 0x004fc800078e020e */
[----:B------:R-:W2:Y:S02]  /*0760*/  @!P4 LDC.64 R16, c[0x0][0x380] ;  /* 0x0000e000ff10cb82 */ /* 0x000ea40000000a00 */
[----:B------:R-:W5:Y:S01]  /*0770*/  @!P3 LDG.E.CONSTANT R14, desc[UR6][R14.64] ;  /* 0x000000060e0eb981 */ /* 0x000f62000c1e9900 */
[----:B-1----:R-:W-:-:S04]  /*0780*/  @!P2 IMAD.WIDE R12, R27, 0x4, R12 ;  /* 0x000000041b0ca825 */ /* 0x002fc800078e020c */
[----:B------:R-:W-:Y:S02]  /*0790*/  @!P4 IMAD R27, R23, UR4, R26 ;  /* 0x00000004171bcc24 */ /* 0x000fe4000f8e021a */
[----:B------:R1:W5:Y:S02]  /*07a0*/  @!P2 LDG.E.CONSTANT R12, desc[UR6][R12.64] ;  /* 0x000000060c0ca981 */ /* 0x000364000c1e9900 */
[----:B--2---:R-:W-:-:S06]  /*07b0*/  @!P4 IMAD.WIDE R16, R27, 0x4, R16 ;  /* 0x000000041b10c825 */ /* 0x004fcc00078e0210 */
[----:B------:R-:W2:Y:S01]  /*07c0*/  @!P4 LDG.E.CONSTANT R16, desc[UR6][R16.64] ;  /* 0x000000061010c981 */ /* 0x000ea2000c1e9900 */
[----:B---3--:R-:W-:Y:S01]  /*07d0*/  IADD3 R29, PT, PT, R4, R25, RZ ;  /* 0x00000019041d7210 */ /* 0x008fe20007ffe0ff */
[----:B------:R-:W-:-:S04]  /*07e0*/  @!P1 IMAD R27, R25, 0x4, R22 ;  /* 0x00000004191b9824 */ /* 0x000fc800078e0216 */
[C---:B------:R-:W-:Y:S02]  /*07f0*/  IMAD.IADD R25, R29.reuse, 0x1, R4 ;  /* 0x000000011d197824 */ /* 0x040fe400078e0204 */
[----:B------:R-:W-:-:S03]  /*0800*/  @!P2 IMAD R29, R29, 0x4, R22 ;  /* 0x000000041d1da824 */ /* 0x000fc600078e0216 */
[C---:B-1----:R-:W-:Y:S01]  /*0810*/  IADD3 R13, PT, PT, R25.reuse, R4, RZ ;  /* 0x00000004190d7210 */ /* 0x042fe20007ffe0ff */
[----:B------:R-:W-:-:S03]  /*0820*/  @!P3 IMAD R26, R25, 0x4, R22 ;  /* 0x00000004191ab824 */ /* 0x000fc600078e0216 */
[C---:B------:R-:W-:Y:S01]  /*0830*/  @!P4 LEA R28, R13.reuse, R22, 0x2 ;  /* 0x000000160d1cc211 */ /* 0x040fe200078e10ff */
[----:B------:R-:W-:Y:S01]  /*0840*/  IMAD.IADD R25, R13, 0x1, R4 ;  /* 0x000000010d197824 */ /* 0x000fe200078e0204 */
[----:B----4-:R4:W-:Y:S04]  /*0850*/  @!P1 STS [R27], R24 ;  /* 0x000000181b009388 */ /* 0x0109e80000000800 */
[----:B------:R-:W-:Y:S01]  /*0860*/  ISETP.GE.U32.AND P1, PT, R25, 0x20, PT ;  /* 0x000000201900780c */ /* 0x000fe20003f26070 */
[----:B-----5:R4:W-:Y:S04]  /*0870*/  @!P2 STS [R29], R12 ;  /* 0x0000000c1d00a388 */ /* 0x0209e80000000800 */
[----:B------:R4:W-:Y:S04]  /*0880*/  @!P3 STS [R26], R14 ;  /* 0x0000000e1a00b388 */ /* 0x0009e80000000800 */
[----:B--2---:R4:W-:Y:S04]  /*0890*/  @!P4 STS [R28], R16 ;  /* 0x000000101c00c388 */ /* 0x0049e80000000800 */
[----:B------:R-:W-:Y:S05]  /*08a0*/  @!P1 BRA `(.L_x_10) ;  /* 0xfffffffc00649947 */ /* 0x000fea000383ffff */
.L_x_3:
[----:B------:R-:W-:Y:S05]  /*08b0*/  BSYNC.RECONVERGENT B1 ;  /* 0x0000000000017941 */ /* 0x000fea0003800200 */
.L_x_2:
[----:B0-----:R-:W-:-:S05]  /*08c0*/  IMAD.IADD R19, R6, 0x1, R19 ;  /* 0x0000000106137824 */ /* 0x001fca00078e0213 */
[----:B------:R-:W-:-:S13]  /*08d0*/  ISETP.GE.U32.AND P0, PT, R19, 0x20, PT ;  /* 0x000000201300780c */ /* 0x000fda0003f06070 */
[----:B------:R-:W-:Y:S05]  /*08e0*/  @!P0 BRA `(.L_x_11) ;  /* 0xfffffff800708947 */ /* 0x000fea000383ffff */
.L_x_1:
[----:B------:R-:W-:Y:S05]  /*08f0*/  BSYNC.RECONVERGENT B2 ;  /* 0x0000000000027941 */ /* 0x000fea0003800200 */
.L_x_0:
[----:B------:R-:W-:Y:S01]  /*0900*/  BAR.SYNC.DEFER_BLOCKING 0x0 ;  /* 0x0000000000007b1d */ /* 0x000fe20000010000 */
[----:B------:R-:W-:-:S13]  /*0910*/  ISETP.GT.U32.AND P0, PT, R0, 0x1f, PT ;  /* 0x0000001f0000780c */ /* 0x000fda0003f04070 */
[----:B------:R-:W-:Y:S05]  /*0920*/  @P0 EXIT ;  /* 0x000000000000094d */ /* 0x000fea0003800000 */
[----:B------:R-:W0:Y:S01]  /*0930*/  LDC R5, c[0x0][0x360] ;  /* 0x0000d800ff057b82 */ /* 0x000e220000000800 */
[----:B------:R-:W5:Y:S01]  /*0940*/  S2R R4, SR_TID.X ;  /* 0x0000000000047919 */ /* 0x000f620000002100 */
[----:B------:R-:W0:Y:S01]  /*0950*/  LDCU UR9, c[0x0][0x390] ;  /* 0x00007200ff0977ac */ /* 0x000e220008000800 */
[----:B------:R-:W0:Y:S02]  /*0960*/  LDCU UR8, c[0x0][0x364] ;  /* 0x00006c80ff0877ac */ /* 0x000e240008000800 */
[----:B0-----:R-:W0:Y:S01]  /*0970*/  I2F.U32.RP R11, R5 ;  /* 0x00000005000b7306 */ /* 0x001e220000209000 */
[----:B------:R-:W-:Y:S02]  /*0980*/  ISETP.NE.U32.AND P2, PT, R5, RZ, PT ;  /* 0x000000ff0500720c */ /* 0x000fe40003f45070 */
[----:B-----5:R-:W-:-:S04]  /*0990*/  IADD3 R8, PT, PT, R4, R5, RZ ;  /* 0x0000000504087210 */ /* 0x020fc80007ffe0ff */
[C---:B------:R-:W-:Y:S01]  /*09a0*/  ISETP.GE.U32.AND P0, PT, R8.reuse, 0x20, PT ;  /* 0x000000200800780c */ /* 0x040fe20003f06070 */
[----:B0-----:R-:W0:Y:S01]  /*09b0*/  MUFU.RCP R11, R11 ;  /* 0x0000000b000b7308 */ /* 0x001e220000001000 */
[----:B------:R-:W-:Y:S02]  /*09c0*/  VIMNMX.U32 R9, PT, PT, R8, 0x20, !PT ;  /* 0x0000002008097848 */ /* 0x000fe40007fe0000 */
[----:B0-----:R-:W-:-:S05]  /*09d0*/  IADD3 R6, PT, PT, R11, 0xffffffe, RZ ;  /* 0x0ffffffe0b067810 */ /* 0x001fca0007ffe0ff */
[----:B------:R0:W5:Y:S02]  /*09e0*/  F2I.FTZ.U32.TRUNC.NTZ R7, R6 ;  /* 0x0000000600077305 */ /* 0x000164000021f000 */
[----:B0-----:R-:W-:Y:S02]  /*09f0*/  IMAD.MOV.U32 R6, RZ, RZ, RZ ;  /* 0x000000ffff067224 */ /* 0x001fe400078e00ff */
[----:B-----5:R-:W-:-:S04]  /*0a00*/  IMAD.MOV R10, RZ, RZ, -R7 ;  /* 0x000000ffff0a7224 */ /* 0x020fc800078e0a07 */
[----:B---3--:R-:W-:Y:S01]  /*0a10*/  IMAD R13, R10, R5, RZ ;  /* 0x000000050a0d7224 */ /* 0x008fe200078e02ff */
[----:B------:R-:W-:-:S03]  /*0a20*/  SEL R10, RZ, 0x1, P0 ;  /* 0x00000001ff0a7807 */ /* 0x000fc60000000000 */
[----:B------:R-:W-:Y:S01]  /*0a30*/  IMAD.HI.U32 R7, R7, R13, R6 ;  /* 0x0000000d07077227 */ /* 0x000fe200078e0006 */
[----:B------:R-:W-:-:S05]  /*0a40*/  IADD3 R8, PT, PT, R9, -R8, -R10 ;  /* 0x8000000809087210 */ /* 0x000fca0007ffe80a */
[----:B------:R-:W-:-:S05]  /*0a50*/  IMAD.HI.U32 R7, R7, R8, RZ ;  /* 0x0000000807077227 */ /* 0x000fca00078e00ff */
[----:B------:R-:W-:-:S05]  /*0a60*/  IADD3 R6, PT, PT, -R7, RZ, RZ ;  /* 0x000000ff07067210 */ /* 0x000fca0007ffe1ff */
[----:B------:R-:W-:-:S05]  /*0a70*/  IMAD R8, R5, R6, R8 ;  /* 0x0000000605087224 */ /* 0x000fca00078e0208 */
[----:B------:R-:W-:-:S13]  /*0a80*/  ISETP.GE.U32.AND P0, PT, R8, R5, PT ;  /* 0x000000050800720c */ /* 0x000fda0003f06070 */
[----:B------:R-:W-:Y:S01]  /*0a90*/  @P0 IMAD.IADD R8, R8, 0x1, -R5 ;  /* 0x0000000108080824 */ /* 0x000fe200078e0a05 */
[----:B------:R-:W-:-:S04]  /*0aa0*/  @P0 IADD3 R7, PT, PT, R7, 0x1, RZ ;  /* 0x0000000107070810 */ /* 0x000fc80007ffe0ff */
[----:B------:R-:W-:Y:S01]  /*0ab0*/  ISETP.GE.U32.AND P1, PT, R8, R5, PT ;  /* 0x000000050800720c */ /* 0x000fe20003f26070 */
[----:B------:R-:W-:-:S12]  /*0ac0*/  IMAD R8, R5, 0x3, R2 ;  /* 0x0000000305087824 */ /* 0x000fd800078e0202 */
[----:B------:R-:W-:Y:S01]  /*0ad0*/  @P1 VIADD R7, R7, 0x1 ;  /* 0x0000000107071836 */ /* 0x000fe20000000000 */
[----:B------:R-:W-:-:S04]  /*0ae0*/  @!P2 LOP3.LUT R7, RZ, R5, RZ, 0x33, !PT ;  /* 0x00000005ff07a212 */ /* 0x000fc800078e33ff */
[----:B------:R-:W-:Y:S01]  /*0af0*/  IADD3 R6, PT, PT, R10, R7, RZ ;  /* 0x000000070a067210 */ /* 0x000fe20007ffe0ff */
[----:B------:R-:W-:-:S07]  /*0b00*/  IMAD R7, R5, 0x2, R2 ;  /* 0x0000000205077824 */ /* 0x000fce00078e0202 */
.L_x_17:
[----:B------:R-:W-:Y:S01]  /*0b10*/  ISETP.GT.U32.AND P0, PT, R4, 0x1f, PT ;  /* 0x0000001f0400780c */ /* 0x000fe20003f04070 */
[----:B------:R-:W-:-:S12]  /*0b20*/  BSSY.RECONVERGENT B0, `(.L_x_12) ;  /* 0x000006c000007945 */ /* 0x000fd80003800200 */
[----:B0-----:R-:W-:Y:S05]  /*0b30*/  @P0 BRA `(.L_x_13) ;  /* 0x0000000400a80947 */ /* 0x001fea0003800000 */
[----:B------:R-:W-:Y:S01]  /*0b40*/  LOP3.LUT R18, R6, 0x3, RZ, 0xc0, !PT ;  /* 0x0000000306127812 */ /* 0x000fe200078ec0ff */
[----:B------:R-:W-:Y:S01]  /*0b50*/  BSSY.RECONVERGENT B1, `(.L_x_14) ;  /* 0x000002d000017945 */ /* 0x000fe20003800200 */
[----:B------:R-:W-:Y:S01]  /*0b60*/  LEA R15, R3, R0, 0x5 ;  /* 0x00000000030f7211 */ /* 0x000fe200078e28ff */
[----:B------:R-:W-:Y:S01]  /*0b70*/  IMAD.MOV.U32 R19, RZ, RZ, R4 ;  /* 0x000000ffff137224 */ /* 0x000fe200078e0004 */
[----:B------:R-:W-:-:S13]  /*0b80*/  ISETP.NE.AND P0, PT, R18, 0x3, PT ;  /* 0x000000031200780c */ /* 0x000fda0003f05270 */
[----:B------:R-:W-:Y:S05]  /*0b90*/  @!P0 BRA `(.L_x_15) ;  /* 0x0000000000a08947 */ /* 0x000fea0003800000 */
[----:B------:R-:W0:Y:S01]  /*0ba0*/  LDC.64 R10, c[0x0][0x390] ;  /* 0x0000e400ff0a7b82 */ /* 0x000e220000000a00 */
[----:B----4-:R-:W-:Y:S01]  /*0bb0*/  IADD3 R16, PT, PT, R2, R4, RZ ;  /* 0x0000000402107210 */ /* 0x010fe20007ffe0ff */
[----:B------:R-:W-:Y:S01]  /*0bc0*/  UMOV UR4, 0x400 ;  /* 0x0000040000047882 */ /* 0x000fe20000000000 */
[----:B------:R-:W-:-:S05]  /*0bd0*/  IMAD.IADD R20, R4, 0x1, R5 ;  /* 0x0000000104147824 */ /* 0x000fca00078e0205 */
[----:B------:R-:W3:Y:S01]  /*0be0*/  S2UR UR5, SR_CgaCtaId ;  /* 0x00000000000579c3 */ /* 0x000ee20000008800 */
[----:B0-----:R-:W-:-:S04]  /*0bf0*/  ISETP.GE.AND P0, PT, R16, R10, PT ;  /* 0x0000000a1000720c */ /* 0x001fc80003f06270 */
[----:B------:R-:W-:Y:S01]  /*0c00*/  ISETP.GE.OR P0, PT, R15, R11, P0 ;  /* 0x0000000b0f00720c */ /* 0x000fe20000706670 */
[----:B---3--:R-:W-:-:S06]  /*0c10*/  ULEA UR4, UR5, UR4, 0x18 ;  /* 0x0000000405047291 */ /* 0x008fcc000f8ec0ff */
[----:B------:R-:W-:-:S06]  /*0c20*/  LEA R9, R0, UR4, 0x2 ;  /* 0x0000000400097c11 */ /* 0x000fcc000f8e10ff */
[----:B------:R-:W0:Y:S01]  /*0c30*/  @!P0 LDC.64 R12, c[0x0][0x388] ;  /* 0x0000e200ff0c8b82 */ /* 0x000e220000000a00 */
[----:B------:R-:W-:Y:S02]  /*0c40*/  @!P0 IMAD R19, R15, R10, R16 ;  /* 0x0000000a0f138224 */ /* 0x000fe400078e0210 */
[----:B-12---:R-:W-:-:S05]  /*0c50*/  @!P0 IMAD R14, R4, 0x84, R9 ;  /* 0x00000084040e8824 */ /* 0x006fca00078e0209 */
[----:B------:R-:W1:Y:S01]  /*0c60*/  @!P0 LDS R17, [R14] ;  /* 0x000000000e118984 */ /* 0x000e620000000800 */
[----:B0-----:R-:W-:Y:S01]  /*0c70*/  @!P0 IMAD.WIDE R12, R19, 0x4, R12 ;  /* 0x00000004130c8825 */ /* 0x001fe200078e020c */
[----:B------:R-:W-:-:S04]  /*0c80*/  MOV R19, R20 ;  /* 0x0000001400137202 */ /* 0x000fc80000000f00 */
[----:B-1----:R0:W-:Y:S01]  /*0c90*/  @!P0 STG.E desc[UR6][R12.64], R17 ;  /* 0x000000110c008986 */ /* 0x0021e2000c101906 */
[----:B------:R-:W-:-:S13]  /*0ca0*/  ISETP.NE.AND P0, PT, R18, RZ, PT ;  /* 0x000000ff1200720c */ /* 0x000fda0003f05270 */
[----:B0-----:R-:W-:Y:S05]  /*0cb0*/  @!P0 BRA `(.L_x_15) ;  /* 0x0000000000588947 */ /* 0x001fea0003800000 */
[----:B------:R-:W-:-:S05]  /*0cc0*/  IMAD.IADD R16, R16, 0x1, R5 ;  /* 0x0000000110107824 */ /* 0x000fca00078e0205 */
[----:B------:R-:W-:-:S04]  /*0cd0*/  ISETP.GE.AND P0, PT, R16, R10, PT ;  /* 0x0000000a1000720c */ /* 0x000fc80003f06270 */
[----:B------:R-:W-:-:S13]  /*0ce0*/  ISETP.GE.OR P0, PT, R15, R11, P0 ;  /* 0x0000000b0f00720c */ /* 0x000fda0000706670 */
[----:B------:R-:W-:Y:S01]  /*0cf0*/  @!P0 IMAD R14, R20, 0x84, R9 ;  /* 0x00000084140e8824 */ /* 0x000fe200078e0209 */
[----:B------:R-:W0:Y:S01]  /*0d00*/  @!P0 LDC.64 R12, c[0x0][0x388] ;  /* 0x0000e200ff0c8b82 */ /* 0x000e220000000a00 */
[----:B------:R-:W-:-:S03]  /*0d10*/  @!P0 IMAD R19, R15, R10, R16 ;  /* 0x0000000a0f138224 */ /* 0x000fc600078e0210 */
[----:B------:R-:W1:Y:S01]  /*0d20*/  @!P0 LDS R17, [R14] ;  /* 0x000000000e118984 */ /* 0x000e620000000800 */
[----:B0-----:R-:W-:Y:S01]  /*0d30*/  @!P0 IMAD.WIDE R12, R19, 0x4, R12 ;  /* 0x00000004130c8825 */ /* 0x001fe200078e020c */
[----:B------:R-:W-:-:S04]  /*0d40*/  IADD3 R19, PT, PT, R20, R5, RZ ;  /* 0x0000000514137210 */ /* 0x000fc80007ffe0ff */
[----:B-1----:R0:W-:Y:S01]  /*0d50*/  @!P0 STG.E desc[UR6][R12.64], R17 ;  /* 0x000000110c008986 */ /* 0x0021e2000c101906 */
[----:B------:R-:W-:-:S13]  /*0d60*/  ISETP.NE.AND P0, PT, R18, 0x1, PT ;  /* 0x000000011200780c */ /* 0x000fda0003f05270 */
[----:B0-----:R-:W-:Y:S05]  /*0d70*/  @!P0 BRA `(.L_x_15) ;  /* 0x0000000000288947 */ /* 0x001fea0003800000 */
[----:B------:R-:W-:-:S05]  /*0d80*/  IMAD.IADD R17, R16, 0x1, R5 ;  /* 0x0000000110117824 */ /* 0x000fca00078e0205 */
[----:B------:R-:W-:-:S04]  /*0d90*/  ISETP.GE.AND P0, PT, R17, R10, PT ;  /* 0x0000000a1100720c */ /* 0x000fc80003f06270 */
[----:B------:R-:W-:-:S13]  /*0da0*/  ISETP.GE.OR P0, PT, R15, R11, P0 ;  /* 0x0000000b0f00720c */ /* 0x000fda0000706670 */
[----:B------:R-:W-:Y:S01]  /*0db0*/  @!P0 IMAD R9, R19, 0x84, R9 ;  /* 0x0000008413098824 */ /* 0x000fe200078e0209 */
[----:B------:R-:W0:Y:S01]  /*0dc0*/  @!P0 LDC.64 R12, c[0x0][0x388] ;  /* 0x0000e200ff0c8b82 */ /* 0x000e220000000a00 */
[----:B------:R-:W-:Y:S01]  /*0dd0*/  @!P0 IMAD R11, R15, R10, R17 ;  /* 0x0000000a0f0b8224 */ /* 0x000fe200078e0211 */
[----:B------:R-:W-:-:S03]  /*0de0*/  IADD3 R19, PT, PT, R19, R5, RZ ;  /* 0x0000000513137210 */ /* 0x000fc60007ffe0ff */
[----:B------:R-:W1:Y:S01]  /*0df0*/  @!P0 LDS R9, [R9] ;  /* 0x0000000009098984 */ /* 0x000e620000000800 */
[----:B0-----:R-:W-:-:S05]  /*0e00*/  @!P0 IMAD.WIDE R12, R11, 0x4, R12 ;  /* 0x000000040b0c8825 */ /* 0x001fca00078e020c */
[----:B-1----:R0:W-:Y:S02]  /*0e10*/  @!P0 STG.E desc[UR6][R12.64], R9 ;  /* 0x000000090c008986 */ /* 0x0021e4000c101906 */
.L_x_15:
[----:B------:R-:W-:Y:S05]  /*0e20*/  BSYNC.RECONVERGENT B1 ;  /* 0x0000000000017941 */ /* 0x000fea0003800200 */
.L_x_14:
[----:B------:R-:W-:-:S13]  /*0e30*/  ISETP.GE.U32.AND P0, PT, R6, 0x3, PT ;  /* 0x000000030600780c */ /* 0x000fda0003f06070 */
[----:B------:R-:W-:Y:S05]  /*0e40*/  @!P0 BRA `(.L_x_13) ;  /* 0x0000000000e48947 */ /* 0x000fea0003800000 */
[----:B------:R-:W3:Y:S01]  /*0e50*/  S2UR UR5, SR_CgaCtaId ;  /* 0x00000000000579c3 */ /* 0x000ee20000008800 */
[----:B------:R-:W5:Y:S01]  /*0e60*/  LDCU.64 UR10, c[0x0][0x390] ;  /* 0x00007200ff0a77ac */ /* 0x000f620008000a00 */
[----:B------:R-:W-:Y:S01]  /*0e70*/  IADD3 R11, PT, PT, R19, R5, RZ ;  /* 0x00000005130b7210 */ /* 0x000fe20007ffe0ff */
[----:B------:R-:W-:Y:S01]  /*0e80*/  IMAD.SHL.U32 R10, R0, 0x4, RZ ;  /* 0x00000004000a7824 */ /* 0x000fe200078e00ff */
[----:B0---4-:R-:W-:Y:S01]  /*0e90*/  IADD3 R12, PT, PT, R8, R19, RZ ;  /* 0x00000013080c7210 */ /* 0x011fe20007ffe0ff */
[----:B------:R-:W-:Y:S01]  /*0ea0*/  UMOV UR4, 0x400 ;  /* 0x0000040000047882 */ /* 0x000fe20000000000 */
[--C-:B------:R-:W-:Y:S02]  /*0eb0*/  IMAD.IADD R24, R7, 0x1, R19.reuse ;  /* 0x0000000107187824 */ /* 0x100fe400078e0213 */
[--C-:B------:R-:W-:Y:S02]  /*0ec0*/  IMAD R18, R19, 0x84, R10.reuse ;  /* 0x0000008413127824 */ /* 0x100fe400078e020a */
[----:B------:R-:W-:Y:S01]  /*0ed0*/  IMAD R9, R11, 0x84, R10 ;  /* 0x000000840b097824 */ /* 0x000fe200078e020a */
[C---:B------:R-:W-:Y:S01]  /*0ee0*/  IADD3 R10, PT, PT, R2.reuse, R11, RZ ;  /* 0x0000000b020a7210 */ /* 0x040fe20007ffe0ff */
[----:B-12---:R-:W-:-:S02]  /*0ef0*/  IMAD.IADD R14, R2, 0x1, R19 ;  /* 0x00000001020e7824 */ /* 0x006fc400078e0213 */
[----:B------:R-:W-:Y:S01]  /*0f00*/  IMAD R17, R5, 0x18c, R18 ;  /* 0x0000018c05117824 */ /* 0x000fe200078e0212 */
[C---:B-----5:R-:W-:Y:S01]  /*0f10*/  ISETP.GE.AND P0, PT, R15.reuse, UR11, PT ;  /* 0x0000000b0f007c0c */ /* 0x060fe2000bf06270 */
[C---:B------:R-:W-:Y:S02]  /*0f20*/  IMAD R13, R15.reuse, UR10, R24 ;  /* 0x0000000a0f0d7c24 */ /* 0x040fe4000f8e0218 */
[C---:B------:R-:W-:Y:S01]  /*0f30*/  IMAD R11, R15.reuse, UR10, R12 ;  /* 0x0000000a0f0b7c24 */ /* 0x040fe2000f8e020c */
[----:B---3--:R-:W-:Y:S01]  /*0f40*/  ULEA UR4, UR5, UR4, 0x18 ;  /* 0x0000000405047291 */ /* 0x008fe2000f8ec0ff */
[C---:B------:R-:W-:Y:S02]  /*0f50*/  IMAD R26, R15.reuse, UR10, R14 ;  /* 0x0000000a0f1a7c24 */ /* 0x040fe4000f8e020e */
[----:B------:R-:W-:Y:S02]  /*0f60*/  IMAD R28, R15, UR10, R10 ;  /* 0x0000000a0f1c7c24 */ /* 0x000fe4000f8e020a */
[----:B------:R-:W-:-:S02]  /*0f70*/  IMAD R15, R5, 0x108, R18 ;  /* 0x00000108050f7824 */ /* 0x000fc400078e0212 */
[----:B------:R-:W-:-:S07]  /*0f80*/  IMAD.U32 R16, RZ, RZ, UR4 ;  /* 0x00000004ff107e24 */ /* 0x000fce000f8e00ff */
.L_x_16:
[----:B------:R-:W-:Y:S01]  /*0f90*/  ISETP.GE.OR P1, PT, R14, UR9, P0 ;  /* 0x000000090e007c0c */ /* 0x000fe20008726670 */
[C---:B------:R-:W-:Y:S01]  /*0fa0*/  IMAD R14, R5.reuse, 0x4, R14 ;  /* 0x00000004050e7824 */ /* 0x040fe200078e020e */
[----:B------:R-:W-:Y:S02]  /*0fb0*/  ISETP.GE.OR P2, PT, R10, UR9, P0 ;  /* 0x000000090a007c0c */ /* 0x000fe40008746670 */
[C-C-:B------:R-:W-:Y:S02]  /*0fc0*/  IADD3 R19, PT, PT, R5.reuse, R19, R5.reuse ;  /* 0x0000001305137210 */ /* 0x140fe40007ffe005 */
[C---:B------:R-:W-:Y:S02]  /*0fd0*/  LEA R10, R5.reuse, R10, 0x2 ;  /* 0x0000000a050a7211 */ /* 0x040fe400078e10ff */
[----:B------:R-:W-:-:S05]  /*0fe0*/  IADD3 R19, PT, PT, R5, R19, R5 ;  /* 0x0000001305137210 */ /* 0x000fca0007ffe005 */
[----:B0-----:R-:W0:Y:S01]  /*0ff0*/  @!P1 LDC.64 R20, c[0x0][0x388] ;  /* 0x0000e200ff149b82 */ /* 0x001e220000000a00 */
[----:B------:R-:W-:Y:S01]  /*1000*/  @!P1 IADD3 R25, PT, PT, R18, R16, RZ ;  /* 0x0000001012199210 */ /* 0x000fe20007ffe0ff */
[----:B------:R-:W-:-:S05]  /*1010*/  @!P2 IMAD.IADD R29, R9, 0x1, R16 ;  /* 0x00000001091da824 */ /* 0x000fca00078e0210 */
[----:B------:R-:W1:Y:S04]  /*1020*/  @!P1 LDS R25, [R25] ;  /* 0x0000000019199984 */ /* 0x000e680000000800 */
[----:B------:R-:W2:Y:S01]  /*1030*/  @!P2 LDS R29, [R29] ;  /* 0x000000001d1da984 */ /* 0x000ea20000000800 */
[----:B0-----:R-:W-:Y:S01]  /*1040*/  @!P1 IMAD.WIDE R22, R26, 0x4, R20 ;  /* 0x000000041a169825 */ /* 0x001fe200078e0214 */
[C---:B------:R-:W-:Y:S01]  /*1050*/  LEA R26, R5.reuse, R26, 0x2 ;  /* 0x0000001a051a7211 */ /* 0x040fe200078e10ff */
[----:B------:R-:W0:Y:S03]  /*1060*/  @!P2 LDC.64 R20, c[0x0][0x388] ;  /* 0x0000e200ff14ab82 */ /* 0x000e260000000a00 */
[----:B-1----:R0:W-:Y:S01]  /*1070*/  @!P1 STG.E desc[UR6][R22.64], R25 ;  /* 0x0000001916009986 */ /* 0x0021e2000c101906 */
[----:B------:R-:W-:Y:S01]  /*1080*/  ISETP.GE.OR P1, PT, R24, UR9, P0 ;  /* 0x0000000918007c0c */ /* 0x000fe20008726670 */
[----:B------:R-:W-:-:S02]  /*1090*/  IMAD R24, R5, 0x4, R24 ;  /* 0x0000000405187824 */ /* 0x000fc400078e0218 */
[----:B0-----:R-:W-:-:S10]  /*10a0*/  @!P2 IMAD.WIDE R22, R28, 0x4, R20 ;  /* 0x000000041c16a825 */ /* 0x001fd400078e0214 */
[----:B------:R-:W-:Y:S01]  /*10b0*/  @!P1 IADD3 R27, PT, PT, R15, R16, RZ ;  /* 0x000000100f1b9210 */ /* 0x000fe20007ffe0ff */
[----:B------:R-:W0:Y:S01]  /*10c0*/  @!P1 LDC.64 R20, c[0x0][0x388] ;  /* 0x0000e200ff149b82 */ /* 0x000e220000000a00 */
[C---:B------:R-:W-:Y:S01]  /*10d0*/  IMAD R28, R5.reuse, 0x4, R28 ;  /* 0x00000004051c7824 */ /* 0x040fe200078e021c */
[----:B--2---:R1:W-:Y:S01]  /*10e0*/  @!P2 STG.E desc[UR6][R22.64], R29 ;  /* 0x0000001d1600a986 */ /* 0x0043e2000c101906 */
[----:B------:R-:W-:Y:S02]  /*10f0*/  ISETP.GE.OR P2, PT, R12, UR9, P0 ;  /* 0x000000090c007c0c */ /* 0x000fe40008746670 */
[----:B------:R-:W-:Y:S01]  /*1100*/  LEA R12, R5, R12, 0x2 ;  /* 0x0000000c050c7211 */ /* 0x000fe200078e10ff */
[----:B------:R-:W2:Y:S10]  /*1110*/  @!P1 LDS R27, [R27] ;  /* 0x000000001b1b9984 */ /* 0x000eb40000000800 */
[--C-:B------:R-:W-:Y:S01]  /*1120*/  @!P2 IMAD.IADD R25, R17, 0x1, R16.reuse ;  /* 0x000000011119a824 */ /* 0x100fe200078e0210 */
[----:B-1----:R-:W1:Y:S01]  /*1130*/  @!P2 LDC.64 R22, c[0x0][0x388] ;  /* 0x0000e200ff16ab82 */ /* 0x002e620000000a00 */
[----:B------:R-:W-:-:S04]  /*1140*/  IMAD R16, R5, 0x210, R16 ;  /* 0x0000021005107824 */ /* 0x000fc800078e0210 */
[----:B------:R-:W3:Y:S01]  /*1150*/  @!P2 LDS R25, [R25] ;  /* 0x000000001919a984 */ /* 0x000ee20000000800 */
[----:B0-----:R-:W-:Y:S01]  /*1160*/  @!P1 IMAD.WIDE R20, R13, 0x4, R20 ;  /* 0x000000040d149825 */ /* 0x001fe200078e0214 */
[----:B------:R-:W-:-:S03]  /*1170*/  LEA R13, R5, R13, 0x2 ;  /* 0x0000000d050d7211 */ /* 0x000fc600078e10ff */
[----:B-1----:R-:W-:-:S04]  /*1180*/  @!P2 IMAD.WIDE R22, R11, 0x4, R22 ;  /* 0x000000040b16a825 */ /* 0x002fc800078e0216 */
[----:B------:R-:W-:Y:S01]  /*1190*/  IMAD R11, R5, 0x4, R11 ;  /* 0x00000004050b7824 */ /* 0x000fe200078e020b */
[----:B--2---:R0:W-:Y:S01]  /*11a0*/  @!P1 STG.E desc[UR6][R20.64], R27 ;  /* 0x0000001b14009986 */ /* 0x0041e2000c101906 */
[----:B------:R-:W-:-:S03]  /*11b0*/  ISETP.GE.U32.AND P1, PT, R19, 0x20, PT ;  /* 0x000000201300780c */ /* 0x000fc60003f26070 */
[----:B---3--:R0:W-:Y:S10]  /*11c0*/  @!P2 STG.E desc[UR6][R22.64], R25 ;  /* 0x000000191600a986 */ /* 0x0081f4000c101906 */
[----:B------:R-:W-:Y:S05]  /*11d0*/  @!P1 BRA `(.L_x_16) ;  /* 0xfffffffc006c9947 */ /* 0x000fea000383ffff */
.L_x_13:
[----:B------:R-:W-:Y:S05]  /*11e0*/  BSYNC.RECONVERGENT B0 ;  /* 0x0000000000007941 */ /* 0x000fea0003800200 */
.L_x_12:
[----:B------:R-:W-:-:S04]  /*11f0*/  IADD3 R0, PT, PT, R0, UR8, RZ ;  /* 0x0000000800007c10 */ /* 0x000fc8000fffe0ff */
[----:B------:R-:W-:-:S13]  /*1200*/  ISETP.GE.U32.AND P0, PT, R0, 0x20, PT ;  /* 0x000000200000780c */ /* 0x000fda0003f06070 */
[----:B------:R-:W-:Y:S05]  /*1210*/  @!P0 BRA `(.L_x_17) ;  /* 0xfffffff8003c8947 */ /* 0x000fea000383ffff */
[----:B------:R-:W-:Y:S05]  /*1220*/  EXIT ;  /* 0x000000000000794d */ /* 0x000fea0003800000 */
.L_x_18:
[----:B------:R-:W-:-:S00]  /*1230*/  BRA `(.L_x_18) ;  /* 0xfffffffc00fc7947 */ /* 0x000fc0000383ffff */
[----:B------:R-:W-:-:S00]  /*1240*/  NOP ;  /* 0x0000000000007918 */ /* 0x000fc00000000000 */
        /* <DEDUP_REMOVED lines=11> */
.L_x_19:


//--------------------- .nv.shared._Z14transport_tileIfEvPT_S1_ii --------------------------
	.section	.nv.shared._Z14transport_tileIfEvPT_S1_ii,"aw",@nobits
	.sectionflags	@""
	.align	4
.nv.shared._Z14transport_tileIfEvPT_S1_ii:
	.zero		5248


//--------------------- .nv.shared.reserved.0     --------------------------
	.section	.nv.shared.reserved.0,"aw",@nobits
	.weak		__nv_reservedSMEM_offset_0_alias
	.size		__nv_reservedSMEM_offset_0_alias, 0, 64
	.other		__nv_reservedSMEM_offset_0_alias,@"STO_CUDA_RESERVED_SHARED STV_DEFAULT"
__nv_reservedSMEM_offset_0_alias:
	.zero		0
	.zero		64


//--------------------- .nv.constant0._Z14transport_tileIfEvPT_S1_ii --------------------------
	.section	.nv.constant0._Z14transport_tileIfEvPT_S1_ii,"a",@progbits
	.sectionflags	@""
	.align	4
.nv.constant0._Z14transport_tileIfEvPT_S1_ii:
	.zero		920


//--------------------- SYMBOLS --------------------------

	.type		.nv.reservedSmem.offset0,@object
	.size		.nv.reservedSmem.offset0,0x4
	.type		.nv.reservedSmem.cap,@object
	.size		.nv.reservedSmem.cap,0x4
